	.headerflags	@"EF_CUDA_TEXMODE_UNIFIED EF_CUDA_64BIT_ADDRESS EF_CUDA_ACCELERATORS EF_CUDA_SM90 EF_CUDA_VIRTUAL_SM(EF_CUDA_SM90)"
	.elftype	@"ET_EXEC"


//--------------------- .nv.info                  --------------------------
	.section	.nv.info,"",@"SHT_CUDA_INFO"
	.align	4


	//----- nvinfo : EIATTR_REGCOUNT
	.align		4
        /*0000*/ 	.byte	0x04, 0x2f
        /*0002*/ 	.short	(.L_1 - .L_0)
	.align		4
.L_0:
        /*0004*/ 	.word	index@(triton_poi_fused_convolution_leaky_relu_leaky_relu_backward_0)
        /*0008*/ 	.word	0x0000000c


	//----- nvinfo : EIATTR_MIN_STACK_SIZE
	.align		4
.L_1:
        /*000c*/ 	.byte	0x04, 0x12
        /*000e*/ 	.short	(.L_3 - .L_2)
	.align		4
.L_2:
        /*0010*/ 	.word	index@(triton_poi_fused_convolution_leaky_relu_leaky_relu_backward_0)
        /*0014*/ 	.word	0x00000000


	//----- nvinfo : EIATTR_FRAME_SIZE
	.align		4
.L_3:
        /*0018*/ 	.byte	0x04, 0x11
        /*001a*/ 	.short	(.L_5 - .L_4)
	.align		4
.L_4:
        /*001c*/ 	.word	index@(triton_poi_fused_convolution_leaky_relu_leaky_relu_backward_0)
        /*0020*/ 	.word	0x00000000


	//----- nvinfo : EIATTR_MIN_STACK_SIZE
	.align		4
.L_5:
        /*0024*/ 	.byte	0x04, 0x12
        /*0026*/ 	.short	(.L_7 - .L_6)
	.align		4
.L_6:
        /*0028*/ 	.word	index@(triton_poi_fused_convolution_leaky_relu_leaky_relu_backward_0)
        /*002c*/ 	.word	0x00000000
.L_7:


//--------------------- .nv.info.triton_poi_fused_convolution_leaky_relu_leaky_relu_backward_0 --------------------------
	.section	.nv.info.triton_poi_fused_convolution_leaky_relu_leaky_relu_backward_0,"",@"SHT_CUDA_INFO"
	.sectionflags	@""
	.align	4


	//----- nvinfo : EIATTR_CUDA_API_VERSION
	.align		4
        /*0000*/ 	.byte	0x04, 0x37
        /*0002*/ 	.short	(.L_9 - .L_8)
.L_8:
        /*0004*/ 	.word	0x0000007c


	//----- nvinfo : EIATTR_KPARAM_INFO
	.align		4
.L_9:
        /*0008*/ 	.byte	0x04, 0x17
        /*000a*/ 	.short	(.L_11 - .L_10)
.L_10:
        /*000c*/ 	.word	0x00000000
        /*0010*/ 	.short	0x0003
        /*0012*/ 	.short	0x0018
        /*0014*/ 	.byte	0x00, 0xf0, 0x11, 0x00


	//----- nvinfo : EIATTR_KPARAM_INFO
	.align		4
.L_11:
        /*0018*/ 	.byte	0x04, 0x17
        /*001a*/ 	.short	(.L_13 - .L_12)
.L_12:
        /*001c*/ 	.word	0x00000000
        /*0020*/ 	.short	0x0002
        /*0022*/ 	.short	0x0010
        /*0024*/ 	.byte	0x00, 0xf4, 0x21, 0x00


	//----- nvinfo : EIATTR_KPARAM_INFO
	.align		4
.L_13:
        /*0028*/ 	.byte	0x04, 0x17
        /*002a*/ 	.short	(.L_15 - .L_14)
.L_14:
        /*002c*/ 	.word	0x00000000
        /*0030*/ 	.short	0x0001
        /*0032*/ 	.short	0x0008
        /*0034*/ 	.byte	0x00, 0xf4, 0x21, 0x00


	//----- nvinfo : EIATTR_KPARAM_INFO
	.align		4
.L_15:
        /*0038*/ 	.byte	0x04, 0x17
        /*003a*/ 	.short	(.L_17 - .L_16)
.L_16:
        /*003c*/ 	.word	0x00000000
        /*0040*/ 	.short	0x0000
        /*0042*/ 	.short	0x0000
        /*0044*/ 	.byte	0x00, 0xf4, 0x21, 0x00


	//----- nvinfo : EIATTR_SPARSE_MMA_MASK
	.align		4
.L_17:
        /*0048*/ 	.byte	0x03, 0x50
        /*004a*/ 	.short	0x0000


	//----- nvinfo : EIATTR_MAXREG_COUNT
	.align		4
        /*004c*/ 	.byte	0x03, 0x1b
        /*004e*/ 	.short	0x00ff


	//----- nvinfo : EIATTR_EXIT_INSTR_OFFSETS
	.align		4
        /*0050*/ 	.byte	0x04, 0x1c
        /*0052*/ 	.short	(.L_19 - .L_18)


	//   ....[0]....
.L_18:
        /*0054*/ 	.word	0x00000230


	//----- nvinfo : EIATTR_REQNTID
	.align		4
.L_19:
        /*0058*/ 	.byte	0x04, 0x10
        /*005a*/ 	.short	(.L_21 - .L_20)
.L_20:
        /*005c*/ 	.word	0x00000100
        /*0060*/ 	.word	0x00000001
        /*0064*/ 	.word	0x00000001


	//----- nvinfo : EIATTR_CBANK_PARAM_SIZE
	.align		4
.L_21:
        /*0068*/ 	.byte	0x03, 0x19
        /*006a*/ 	.short	0x001c


	//----- nvinfo : EIATTR_PARAM_CBANK
	.align		4
        /*006c*/ 	.byte	0x04, 0x0a
        /*006e*/ 	.short	(.L_23 - .L_22)
	.align		4
.L_22:
        /*0070*/ 	.word	index@(.nv.constant0.triton_poi_fused_convolution_leaky_relu_leaky_relu_backward_0)
        /*0074*/ 	.short	0x0210
        /*0076*/ 	.short	0x001c


	//----- nvinfo : EIATTR_SW_WAR
	.align		4
.L_23:
        /*0078*/ 	.byte	0x04, 0x36
        /*007a*/ 	.short	(.L_25 - .L_24)
.L_24:
        /*007c*/ 	.word	0x00000008
.L_25:


//--------------------- .nv.callgraph             --------------------------
	.section	.nv.callgraph,"",@"SHT_CUDA_CALLGRAPH"
	.align	4
	.sectionentsize	8
	.align		4
        /*0000*/ 	.word	0x00000000
	.align		4
        /*0004*/ 	.word	0xffffffff
	.align		4
        /*0008*/ 	.word	0x00000000
	.align		4
        /*000c*/ 	.word	0xfffffffe
	.align		4
        /*0010*/ 	.word	0x00000000
	.align		4
        /*0014*/ 	.word	0xfffffffd
	.align		4
        /*0018*/ 	.word	0x00000000
	.align		4
        /*001c*/ 	.word	0xfffffffc


//--------------------- .text.triton_poi_fused_convolution_leaky_relu_leaky_relu_backward_0 --------------------------
	.section	.text.triton_poi_fused_convolution_leaky_relu_leaky_relu_backward_0,"ax",@progbits
	.align	128
        .global         triton_poi_fused_convolution_leaky_relu_leaky_relu_backward_0
        .type           triton_poi_fused_convolution_leaky_relu_leaky_relu_backward_0,@function
        .size           triton_poi_fused_convolution_leaky_relu_leaky_relu_backward_0,(.L_x_1 - triton_poi_fused_convolution_leaky_relu_leaky_relu_backward_0)
        .other          triton_poi_fused_convolution_leaky_relu_leaky_relu_backward_0,@"STO_CUDA_ENTRY STV_DEFAULT"
triton_poi_fused_convolution_leaky_relu_leaky_relu_backward_0:
.text.triton_poi_fused_convolution_leaky_relu_leaky_relu_backward_0:
[----:B------:R-:W-:Y:S01]  /*0000*/  LDC R1, c[0x0][0x28] ;  /* 0x00000a00ff017b82 */ /* 0x000fe20000000800 */
[----:B------:R-:W1:Y:S07]  /*0010*/  S2R R0, SR_TID.X ;  /* 0x0000000000007919 */ /* 0x000e6e0000002100 */
[----:B------:R-:W2:Y:S01]  /*0020*/  LDC.64 R2, c[0x0][0x210] ;  /* 0x00008400ff027b82 */ /* 0x000ea20000000a00 */
[----:B------:R-:W-:Y:S01]  /*0030*/  ULDC.64 UR4, c[0x0][0x208] ;  /* 0x0000820000047ab9 */ /* 0x000fe20000000a00 */
[----:B------:R-:W-:Y:S01]  /*0040*/  ULDC.64 UR6, c[0x0][0x220] ;  /* 0x0000880000067ab9 */ /* 0x000fe20000000a00 */
[----:B------:R-:W3:Y:S05]  /*0050*/  S2R R7, SR_CTAID.X ;  /* 0x0000000000077919 */ /* 0x000eea0000002500 */
[----:B------:R-:W4:Y:S01]  /*0060*/  LDC.64 R4, c[0x0][0x218] ;  /* 0x00008600ff047b82 */ /* 0x000f220000000a00 */
[----:B-1----:R-:W-:Y:S01]  /*0070*/  IMAD.SHL.U32 R0, R0, 0x2, RZ ;  /* 0x0000000200007824 */ /* 0x002fe200078e00ff */
[----:B---3--:R-:W-:-:S04]  /*0080*/  SHF.R.S32.HI R6, RZ, 0x16, R7 ;  /* 0x00000016ff067819 */ /* 0x008fc80000011407 */
[----:B------:R-:W-:Y:S02]  /*0090*/  LOP3.LUT R0, R0, 0x1fe, RZ, 0xc0, !PT ;  /* 0x000001fe00007812 */ /* 0x000fe400078ec0ff */
[----:B------:R-:W-:-:S03]  /*00a0*/  SGXT R6, R6, 0x1 ;  /* 0x000000010606781a */ /* 0x000fc60000000200 */
[----:B------:R-:W-:-:S04]  /*00b0*/  IMAD R7, R7, 0x200, R0 ;  /* 0x0000020007077824 */ /* 0x000fc800078e0200 */
[----:B--2---:R-:W-:Y:S01]  /*00c0*/  IMAD.WIDE R2, R7, 0x4, R2 ;  /* 0x0000000407027825 */ /* 0x004fe200078e0202 */
[----:B------:R-:W-:-:S04]  /*00d0*/  LEA.HI R6, R6, R7, RZ, 0xc ;  /* 0x0000000706067211 */ /* 0x000fc800078f60ff */
[----:B------:R-:W-:Y:S01]  /*00e0*/  SHF.R.S32.HI R6, RZ, 0xc, R6 ;  /* 0x0000000cff067819 */ /* 0x000fe20000011406 */
[----:B------:R-:W2:Y:S03]  /*00f0*/  LDG.E.64 R2, desc[UR4][R2.64] ;  /* 0x0000000402027981 */ /* 0x000ea6000c1e1b00 */
[----:B------:R-:W-:-:S04]  /*0100*/  LEA.HI R0, R6, R6, RZ, 0x7 ;  /* 0x0000000606007211 */ /* 0x000fc800078f38ff */
[----:B------:R-:W-:-:S05]  /*0110*/  LOP3.LUT R9, R0, 0xffffff80, RZ, 0xc0, !PT ;  /* 0xffffff8000097812 */ /* 0x000fca00078ec0ff */
[----:B------:R-:W-:-:S04]  /*0120*/  IMAD.IADD R9, R6, 0x1, -R9 ;  /* 0x0000000106097824 */ /* 0x000fc800078e0a09 */
[----:B----4-:R-:W-:-:S06]  /*0130*/  IMAD.WIDE R4, R9, 0x4, R4 ;  /* 0x0000000409047825 */ /* 0x010fcc00078e0204 */
[----:B------:R-:W2:Y:S02]  /*0140*/  LDG.E.EL R4, desc[UR4][R4.64] ;  /* 0x0000000404047981 */ /* 0x000ea4000c2e1900 */
[CC--:B--2---:R-:W-:Y:S02]  /*0150*/  FSETP.GT.AND P1, PT, R2.reuse, -R4.reuse, PT ;  /* 0x800000040200720b */ /* 0x0c4fe40003f24000 */
[C---:B------:R-:W-:Y:S01]  /*0160*/  FSETP.GT.AND P0, PT, R3.reuse, -R4, PT ;  /* 0x800000040300720b */ /* 0x040fe20003f04000 */
[--C-:B------:R-:W-:Y:S01]  /*0170*/  FADD R0, R2, R4.reuse ;  /* 0x0000000402007221 */ /* 0x100fe20000000000 */
[----:B------:R-:W-:-:S09]  /*0180*/  FADD R6, R3, R4 ;  /* 0x0000000403067221 */ /* 0x000fd20000000000 */
[----:B------:R-:W-:Y:S02]  /*0190*/  @!P1 FMUL R0, R0, 0.10000000149011611938 ;  /* 0x3dcccccd00009820 */ /* 0x000fe40000400000 */
[----:B------:R-:W-:-:S03]  /*01a0*/  @!P0 FMUL R6, R6, 0.10000000149011611938 ;  /* 0x3dcccccd06068820 */ /* 0x000fc60000400000 */
[----:B------:R-:W-:Y:S02]  /*01b0*/  FSETP.GT.AND P1, PT, R0, RZ, PT ;  /* 0x000000ff0000720b */ /* 0x000fe40003f24000 */
[----:B------:R-:W-:Y:S02]  /*01c0*/  FSETP.GT.AND P0, PT, R6, RZ, PT ;  /* 0x000000ff0600720b */ /* 0x000fe40003f04000 */
[----:B------:R-:W-:Y:S02]  /*01d0*/  SEL R0, RZ, 0x1, !P1 ;  /* 0x00000001ff007807 */ /* 0x000fe40004800000 */
[----:B------:R-:W-:Y:S02]  /*01e0*/  SEL R5, RZ, 0x100, !P0 ;  /* 0x00000100ff057807 */ /* 0x000fe40004000000 */
[----:B------:R-:W-:-:S03]  /*01f0*/  IADD3 R2, P2, R7, UR6, RZ ;  /* 0x0000000607027c10 */ /* 0x000fc6000ff5e0ff */
[----:B------:R-:W-:Y:S01]  /*0200*/  IMAD.IADD R5, R0, 0x1, R5 ;  /* 0x0000000100057824 */ /* 0x000fe200078e0205 */
[----:B------:R-:W-:-:S05]  /*0210*/  LEA.HI.X.SX32 R3, R7, UR7, 0x1, P2 ;  /* 0x0000000707037c11 */ /* 0x000fca00090f0eff */
[----:B------:R-:W-:Y:S01]  /*0220*/  STG.E.U16 desc[UR4][R2.64], R5 ;  /* 0x0000000502007986 */ /* 0x000fe2000c101504 */
[----:B------:R-:W-:Y:S05]  /*0230*/  EXIT ;  /* 0x000000000000794d */ /* 0x000fea0003800000 */
.L_x_0:
[----:B------:R-:W-:-:S00]  /*0240*/  BRA `(.L_x_0) ;  /* 0xfffffffc00fc7947 */ /* 0x000fc0000383ffff */
[----:B------:R-:W-:-:S00]  /*0250*/  NOP ;  /* 0x0000000000007918 */ /* 0x000fc00000000000 */
        /* <DEDUP_REMOVED lines=10> */
.L_x_1:


//--------------------- .nv.constant0.triton_poi_fused_convolution_leaky_relu_leaky_relu_backward_0 --------------------------
	.section	.nv.constant0.triton_poi_fused_convolution_leaky_relu_leaky_relu_backward_0,"a",@progbits
	.sectionflags	@""
	.align	4
.nv.constant0.triton_poi_fused_convolution_leaky_relu_leaky_relu_backward_0:
	.zero		556
